//
// Generated by NVIDIA NVVM Compiler
//
// Compiler Build ID: CL-36424714
// Cuda compilation tools, release 13.0, V13.0.88
// Based on NVVM 20.0.0
//

.version 9.0
.target sm_100
.address_size 64

	// .globl	_Z13matrixVecMultPKfS0_Pfi

.visible .entry _Z13matrixVecMultPKfS0_Pfi(
	.param .u64 .ptr .align 1 _Z13matrixVecMultPKfS0_Pfi_param_0,
	.param .u64 .ptr .align 1 _Z13matrixVecMultPKfS0_Pfi_param_1,
	.param .u64 .ptr .align 1 _Z13matrixVecMultPKfS0_Pfi_param_2,
	.param .u32 _Z13matrixVecMultPKfS0_Pfi_param_3
)
{
	.reg .pred 	%p<11>;
	.reg .b32 	%r<60>;
	.reg .b32 	%f<112>;
	.reg .b64 	%rd<78>;

	ld.param.u64 	%rd7, [_Z13matrixVecMultPKfS0_Pfi_param_0];
	ld.param.u64 	%rd8, [_Z13matrixVecMultPKfS0_Pfi_param_1];
	ld.param.u64 	%rd6, [_Z13matrixVecMultPKfS0_Pfi_param_2];
	ld.param.u32 	%r20, [_Z13matrixVecMultPKfS0_Pfi_param_3];
	cvta.to.global.u64 	%rd1, %rd8;
	cvta.to.global.u64 	%rd2, %rd7;
	mov.u32 	%r21, %tid.x;
	mov.u32 	%r22, %ctaid.x;
	mov.u32 	%r23, %ntid.x;
	mad.lo.s32 	%r1, %r22, %r23, %r21;
	setp.ge.u32 	%p1, %r1, %r20;
	@%p1 bra 	$L__BB0_15;
	setp.lt.s32 	%p2, %r20, 1;
	mov.f32 	%f111, 0f00000000;
	@%p2 bra 	$L__BB0_14;
	mul.lo.s32 	%r2, %r20, %r1;
	and.b32  	%r3, %r20, 15;
	setp.lt.u32 	%p3, %r20, 16;
	mov.f32 	%f111, 0f00000000;
	mov.b32 	%r56, 0;
	@%p3 bra 	$L__BB0_5;
	and.b32  	%r56, %r20, 2147483632;
	mov.f32 	%f111, 0f00000000;
	mov.b32 	%r54, 0;
$L__BB0_4:
	.pragma "nounroll";
	add.s32 	%r26, %r54, %r2;
	mul.wide.u32 	%rd9, %r26, 4;
	add.s64 	%rd10, %rd2, %rd9;
	ld.global.f32 	%f18, [%rd10];
	mul.wide.u32 	%rd11, %r54, 4;
	add.s64 	%rd12, %rd1, %rd11;
	ld.global.f32 	%f19, [%rd12];
	fma.rn.f32 	%f20, %f18, %f19, %f111;
	add.s32 	%r27, %r26, 1;
	mul.wide.u32 	%rd13, %r27, 4;
	add.s64 	%rd14, %rd2, %rd13;
	ld.global.f32 	%f21, [%rd14];
	ld.global.f32 	%f22, [%rd12+4];
	fma.rn.f32 	%f23, %f21, %f22, %f20;
	add.s32 	%r28, %r26, 2;
	mul.wide.u32 	%rd15, %r28, 4;
	add.s64 	%rd16, %rd2, %rd15;
	ld.global.f32 	%f24, [%rd16];
	ld.global.f32 	%f25, [%rd12+8];
	fma.rn.f32 	%f26, %f24, %f25, %f23;
	add.s32 	%r29, %r26, 3;
	mul.wide.u32 	%rd17, %r29, 4;
	add.s64 	%rd18, %rd2, %rd17;
	ld.global.f32 	%f27, [%rd18];
	ld.global.f32 	%f28, [%rd12+12];
	fma.rn.f32 	%f29, %f27, %f28, %f26;
	add.s32 	%r30, %r26, 4;
	mul.wide.u32 	%rd19, %r30, 4;
	add.s64 	%rd20, %rd2, %rd19;
	ld.global.f32 	%f30, [%rd20];
	ld.global.f32 	%f31, [%rd12+16];
	fma.rn.f32 	%f32, %f30, %f31, %f29;
	add.s32 	%r31, %r26, 5;
	mul.wide.u32 	%rd21, %r31, 4;
	add.s64 	%rd22, %rd2, %rd21;
	ld.global.f32 	%f33, [%rd22];
	ld.global.f32 	%f34, [%rd12+20];
	fma.rn.f32 	%f35, %f33, %f34, %f32;
	add.s32 	%r32, %r26, 6;
	mul.wide.u32 	%rd23, %r32, 4;
	add.s64 	%rd24, %rd2, %rd23;
	ld.global.f32 	%f36, [%rd24];
	ld.global.f32 	%f37, [%rd12+24];
	fma.rn.f32 	%f38, %f36, %f37, %f35;
	add.s32 	%r33, %r26, 7;
	mul.wide.u32 	%rd25, %r33, 4;
	add.s64 	%rd26, %rd2, %rd25;
	ld.global.f32 	%f39, [%rd26];
	ld.global.f32 	%f40, [%rd12+28];
	fma.rn.f32 	%f41, %f39, %f40, %f38;
	add.s32 	%r34, %r26, 8;
	mul.wide.u32 	%rd27, %r34, 4;
	add.s64 	%rd28, %rd2, %rd27;
	ld.global.f32 	%f42, [%rd28];
	ld.global.f32 	%f43, [%rd12+32];
	fma.rn.f32 	%f44, %f42, %f43, %f41;
	add.s32 	%r35, %r26, 9;
	mul.wide.u32 	%rd29, %r35, 4;
	add.s64 	%rd30, %rd2, %rd29;
	ld.global.f32 	%f45, [%rd30];
	ld.global.f32 	%f46, [%rd12+36];
	fma.rn.f32 	%f47, %f45, %f46, %f44;
	add.s32 	%r36, %r26, 10;
	mul.wide.u32 	%rd31, %r36, 4;
	add.s64 	%rd32, %rd2, %rd31;
	ld.global.f32 	%f48, [%rd32];
	ld.global.f32 	%f49, [%rd12+40];
	fma.rn.f32 	%f50, %f48, %f49, %f47;
	add.s32 	%r37, %r26, 11;
	mul.wide.u32 	%rd33, %r37, 4;
	add.s64 	%rd34, %rd2, %rd33;
	ld.global.f32 	%f51, [%rd34];
	ld.global.f32 	%f52, [%rd12+44];
	fma.rn.f32 	%f53, %f51, %f52, %f50;
	add.s32 	%r38, %r26, 12;
	mul.wide.u32 	%rd35, %r38, 4;
	add.s64 	%rd36, %rd2, %rd35;
	ld.global.f32 	%f54, [%rd36];
	ld.global.f32 	%f55, [%rd12+48];
	fma.rn.f32 	%f56, %f54, %f55, %f53;
	add.s32 	%r39, %r26, 13;
	mul.wide.u32 	%rd37, %r39, 4;
	add.s64 	%rd38, %rd2, %rd37;
	ld.global.f32 	%f57, [%rd38];
	ld.global.f32 	%f58, [%rd12+52];
	fma.rn.f32 	%f59, %f57, %f58, %f56;
	add.s32 	%r40, %r26, 14;
	mul.wide.u32 	%rd39, %r40, 4;
	add.s64 	%rd40, %rd2, %rd39;
	ld.global.f32 	%f60, [%rd40];
	ld.global.f32 	%f61, [%rd12+56];
	fma.rn.f32 	%f62, %f60, %f61, %f59;
	add.s32 	%r41, %r26, 15;
	mul.wide.u32 	%rd41, %r41, 4;
	add.s64 	%rd42, %rd2, %rd41;
	ld.global.f32 	%f63, [%rd42];
	ld.global.f32 	%f64, [%rd12+60];
	fma.rn.f32 	%f111, %f63, %f64, %f62;
	add.s32 	%r54, %r54, 16;
	setp.ne.s32 	%p4, %r54, %r56;
	@%p4 bra 	$L__BB0_4;
$L__BB0_5:
	setp.eq.s32 	%p5, %r3, 0;
	@%p5 bra 	$L__BB0_14;
	and.b32  	%r8, %r20, 7;
	setp.lt.u32 	%p6, %r3, 8;
	@%p6 bra 	$L__BB0_8;
	add.s32 	%r42, %r56, %r2;
	mul.wide.u32 	%rd43, %r42, 4;
	add.s64 	%rd44, %rd2, %rd43;
	ld.global.f32 	%f66, [%rd44];
	mul.wide.u32 	%rd45, %r56, 4;
	add.s64 	%rd46, %rd1, %rd45;
	ld.global.f32 	%f67, [%rd46];
	fma.rn.f32 	%f68, %f66, %f67, %f111;
	add.s32 	%r43, %r42, 1;
	mul.wide.u32 	%rd47, %r43, 4;
	add.s64 	%rd48, %rd2, %rd47;
	ld.global.f32 	%f69, [%rd48];
	ld.global.f32 	%f70, [%rd46+4];
	fma.rn.f32 	%f71, %f69, %f70, %f68;
	add.s32 	%r44, %r42, 2;
	mul.wide.u32 	%rd49, %r44, 4;
	add.s64 	%rd50, %rd2, %rd49;
	ld.global.f32 	%f72, [%rd50];
	ld.global.f32 	%f73, [%rd46+8];
	fma.rn.f32 	%f74, %f72, %f73, %f71;
	add.s32 	%r45, %r42, 3;
	mul.wide.u32 	%rd51, %r45, 4;
	add.s64 	%rd52, %rd2, %rd51;
	ld.global.f32 	%f75, [%rd52];
	ld.global.f32 	%f76, [%rd46+12];
	fma.rn.f32 	%f77, %f75, %f76, %f74;
	add.s32 	%r46, %r42, 4;
	mul.wide.u32 	%rd53, %r46, 4;
	add.s64 	%rd54, %rd2, %rd53;
	ld.global.f32 	%f78, [%rd54];
	ld.global.f32 	%f79, [%rd46+16];
	fma.rn.f32 	%f80, %f78, %f79, %f77;
	add.s32 	%r47, %r42, 5;
	mul.wide.u32 	%rd55, %r47, 4;
	add.s64 	%rd56, %rd2, %rd55;
	ld.global.f32 	%f81, [%rd56];
	ld.global.f32 	%f82, [%rd46+20];
	fma.rn.f32 	%f83, %f81, %f82, %f80;
	add.s32 	%r48, %r42, 6;
	mul.wide.u32 	%rd57, %r48, 4;
	add.s64 	%rd58, %rd2, %rd57;
	ld.global.f32 	%f84, [%rd58];
	ld.global.f32 	%f85, [%rd46+24];
	fma.rn.f32 	%f86, %f84, %f85, %f83;
	add.s32 	%r49, %r42, 7;
	mul.wide.u32 	%rd59, %r49, 4;
	add.s64 	%rd60, %rd2, %rd59;
	ld.global.f32 	%f87, [%rd60];
	ld.global.f32 	%f88, [%rd46+28];
	fma.rn.f32 	%f111, %f87, %f88, %f86;
	add.s32 	%r56, %r56, 8;
$L__BB0_8:
	setp.eq.s32 	%p7, %r8, 0;
	@%p7 bra 	$L__BB0_14;
	and.b32  	%r11, %r20, 3;
	setp.lt.u32 	%p8, %r8, 4;
	@%p8 bra 	$L__BB0_11;
	add.s32 	%r50, %r56, %r2;
	mul.wide.u32 	%rd61, %r50, 4;
	add.s64 	%rd62, %rd2, %rd61;
	ld.global.f32 	%f90, [%rd62];
	mul.wide.u32 	%rd63, %r56, 4;
	add.s64 	%rd64, %rd1, %rd63;
	ld.global.f32 	%f91, [%rd64];
	fma.rn.f32 	%f92, %f90, %f91, %f111;
	add.s32 	%r51, %r50, 1;
	mul.wide.u32 	%rd65, %r51, 4;
	add.s64 	%rd66, %rd2, %rd65;
	ld.global.f32 	%f93, [%rd66];
	ld.global.f32 	%f94, [%rd64+4];
	fma.rn.f32 	%f95, %f93, %f94, %f92;
	add.s32 	%r52, %r50, 2;
	mul.wide.u32 	%rd67, %r52, 4;
	add.s64 	%rd68, %rd2, %rd67;
	ld.global.f32 	%f96, [%rd68];
	ld.global.f32 	%f97, [%rd64+8];
	fma.rn.f32 	%f98, %f96, %f97, %f95;
	add.s32 	%r53, %r50, 3;
	mul.wide.u32 	%rd69, %r53, 4;
	add.s64 	%rd70, %rd2, %rd69;
	ld.global.f32 	%f99, [%rd70];
	ld.global.f32 	%f100, [%rd64+12];
	fma.rn.f32 	%f111, %f99, %f100, %f98;
	add.s32 	%r56, %r56, 4;
$L__BB0_11:
	setp.eq.s32 	%p9, %r11, 0;
	@%p9 bra 	$L__BB0_14;
	mul.wide.u32 	%rd71, %r56, 4;
	add.s64 	%rd77, %rd1, %rd71;
	add.s32 	%r59, %r56, %r2;
	neg.s32 	%r58, %r11;
$L__BB0_13:
	.pragma "nounroll";
	mul.wide.u32 	%rd72, %r59, 4;
	add.s64 	%rd73, %rd2, %rd72;
	ld.global.f32 	%f101, [%rd73];
	ld.global.f32 	%f102, [%rd77];
	fma.rn.f32 	%f111, %f101, %f102, %f111;
	add.s64 	%rd77, %rd77, 4;
	add.s32 	%r59, %r59, 1;
	add.s32 	%r58, %r58, 1;
	setp.ne.s32 	%p10, %r58, 0;
	@%p10 bra 	$L__BB0_13;
$L__BB0_14:
	cvta.to.global.u64 	%rd74, %rd6;
	mul.wide.u32 	%rd75, %r1, 4;
	add.s64 	%rd76, %rd74, %rd75;
	st.global.f32 	[%rd76], %f111;
$L__BB0_15:
	ret;

}


// ===== COMPILED SASS (sm_100) =====

	.target	sm_100

	.elftype	@"ET_EXEC"


//--------------------- .note.nv.tkinfo           --------------------------
	.section	.note.nv.tkinfo,"",@"SHT_NOTE"
	.sectionflags	@"SHF_NOTE_NV_TKINFO"
	.tkinfo
        /*0018*/ 	.word	0x00000002
        /*0030*/ 	.string	""
        /*0030*/ 	.string	"ptxas"
        /*0030*/ 	.string	"Cuda compilation tools, release 13.0, V13.0.88"
        /*0030*/ 	.string	"Build cuda_13.0.r13.0/compiler.36424714_0"
        /*0030*/ 	.string	"-arch sm_100 -m 64 "



//--------------------- .note.nv.cuinfo           --------------------------
	.section	.note.nv.cuinfo,"",@"SHT_NOTE"
	.sectionflags	@"SHF_NOTE_NV_CUINFO"
        /*0018*/ 	.short	0x0002
        /*001a*/ 	.short	0x0064
        /*001c*/ 	.short	0x0082
	.zero		2


//--------------------- .nv.info                  --------------------------
	.section	.nv.info,"",@"SHT_CUDA_INFO"
	.align	4


	//----- nvinfo : EIATTR_REGCOUNT
	.align		4
        /*0000*/ 	.byte	0x04, 0x2f
        /*0002*/ 	.short	(.L_1 - .L_0)
	.align		4
.L_0:
        /*0004*/ 	.word	index@(_Z13matrixVecMultPKfS0_Pfi)
        /*0008*/ 	.word	0x00000020


	//----- nvinfo : EIATTR_FRAME_SIZE
	.align		4
.L_1:
        /*000c*/ 	.byte	0x04, 0x11
        /*000e*/ 	.short	(.L_3 - .L_2)
	.align		4
.L_2:
        /*0010*/ 	.word	index@(_Z13matrixVecMultPKfS0_Pfi)
        /*0014*/ 	.word	0x00000000


	//----- nvinfo : EIATTR_MIN_STACK_SIZE
	.align		4
.L_3:
        /*0018*/ 	.byte	0x04, 0x12
        /*001a*/ 	.short	(.L_5 - .L_4)
	.align		4
.L_4:
        /*001c*/ 	.word	index@(_Z13matrixVecMultPKfS0_Pfi)
        /*0020*/ 	.word	0x00000000
.L_5:


//--------------------- .nv.compat                --------------------------
	.section	.nv.compat,"",@"SHT_CUDA_COMPAT_INFO"
	.align	4
        /*0000*/ 	.byte	0x02, 0x09, 0x00, 0x00, 0x02, 0x02, 0x01, 0x00, 0x02, 0x05, 0x05, 0x00, 0x03, 0x07, 0x01, 0x01
        /*0010*/ 	.byte	0x02, 0x03, 0x00, 0x00, 0x02, 0x06, 0x01, 0x00, 0x04, 0x0b, 0x08, 0x00, 0x09, 0x00, 0x00, 0x00
        /*0020*/ 	.byte	0x00, 0x00, 0x00, 0x00


//--------------------- .nv.info._Z13matrixVecMultPKfS0_Pfi --------------------------
	.section	.nv.info._Z13matrixVecMultPKfS0_Pfi,"",@"SHT_CUDA_INFO"
	.sectionflags	@""
	.align	4


	//----- nvinfo : EIATTR_CUDA_API_VERSION
	.align		4
        /*0000*/ 	.byte	0x04, 0x37
        /*0002*/ 	.short	(.L_7 - .L_6)
.L_6:
        /*0004*/ 	.word	0x00000082


	//----- nvinfo : EIATTR_KPARAM_INFO
	.align		4
.L_7:
        /*0008*/ 	.byte	0x04, 0x17
        /*000a*/ 	.short	(.L_9 - .L_8)
.L_8:
        /*000c*/ 	.word	0x00000000
        /*0010*/ 	.short	0x0003
        /*0012*/ 	.short	0x0018
        /*0014*/ 	.byte	0x00, 0xf0, 0x11, 0x00


	//----- nvinfo : EIATTR_KPARAM_INFO
	.align		4
.L_9:
        /*0018*/ 	.byte	0x04, 0x17
        /*001a*/ 	.short	(.L_11 - .L_10)
.L_10:
        /*001c*/ 	.word	0x00000000
        /*0020*/ 	.short	0x0002
        /*0022*/ 	.short	0x0010
        /*0024*/ 	.byte	0x00, 0xf5, 0x21, 0x00


	//----- nvinfo : EIATTR_KPARAM_INFO
	.align		4
.L_11:
        /*0028*/ 	.byte	0x04, 0x17
        /*002a*/ 	.short	(.L_13 - .L_12)
.L_12:
        /*002c*/ 	.word	0x00000000
        /*0030*/ 	.short	0x0001
        /*0032*/ 	.short	0x0008
        /*0034*/ 	.byte	0x00, 0xf5, 0x21, 0x00


	//----- nvinfo : EIATTR_KPARAM_INFO
	.align		4
.L_13:
        /*0038*/ 	.byte	0x04, 0x17
        /*003a*/ 	.short	(.L_15 - .L_14)
.L_14:
        /*003c*/ 	.word	0x00000000
        /*0040*/ 	.short	0x0000
        /*0042*/ 	.short	0x0000
        /*0044*/ 	.byte	0x00, 0xf5, 0x21, 0x00


	//----- nvinfo : EIATTR_SPARSE_MMA_MASK
	.align		4
.L_15:
        /*0048*/ 	.byte	0x03, 0x50
        /*004a*/ 	.short	0x0000


	//----- nvinfo : EIATTR_MAXREG_COUNT
	.align		4
        /*004c*/ 	.byte	0x03, 0x1b
        /*004e*/ 	.short	0x00ff


	//----- nvinfo : EIATTR_MERCURY_ISA_VERSION
	.align		4
        /*0050*/ 	.byte	0x03, 0x5f
        /*0052*/ 	.short	0x0101


	//----- nvinfo : EIATTR_VRC_CTA_INIT_COUNT
	.align		4
        /*0054*/ 	.byte	0x02, 0x4a
	.zero		1
	.zero		1


	//----- nvinfo : EIATTR_EXIT_INSTR_OFFSETS
	.align		4
        /*0058*/ 	.byte	0x04, 0x1c
        /*005a*/ 	.short	(.L_17 - .L_16)


	//   ....[0]....
.L_16:
        /*005c*/ 	.word	0x00000070


	//   ....[1]....
        /*0060*/ 	.word	0x00000d10


	//----- nvinfo : EIATTR_CBANK_PARAM_SIZE
	.align		4
.L_17:
        /*0064*/ 	.byte	0x03, 0x19
        /*0066*/ 	.short	0x001c


	//----- nvinfo : EIATTR_PARAM_CBANK
	.align		4
        /*0068*/ 	.byte	0x04, 0x0a
        /*006a*/ 	.short	(.L_19 - .L_18)
	.align		4
.L_18:
        /*006c*/ 	.word	index@(.nv.constant0._Z13matrixVecMultPKfS0_Pfi)
        /*0070*/ 	.short	0x0380
        /*0072*/ 	.short	0x001c


	//----- nvinfo : EIATTR_SW_WAR
	.align		4
.L_19:
        /*0074*/ 	.byte	0x04, 0x36
        /*0076*/ 	.short	(.L_21 - .L_20)
.L_20:
        /*0078*/ 	.word	0x00000008
.L_21:


//--------------------- .nv.callgraph             --------------------------
	.section	.nv.callgraph,"",@"SHT_CUDA_CALLGRAPH"
	.align	4
	.sectionentsize	8
	.align		4
        /*0000*/ 	.word	0x00000000
	.align		4
        /*0004*/ 	.word	0xffffffff
	.align		4
        /*0008*/ 	.word	0x00000000
	.align		4
        /*000c*/ 	.word	0xfffffffe
	.align		4
        /*0010*/ 	.word	0x00000000
	.align		4
        /*0014*/ 	.word	0xfffffffd
	.align		4
        /*0018*/ 	.word	0x00000000
	.align		4
        /*001c*/ 	.word	0xfffffffc


//--------------------- .text._Z13matrixVecMultPKfS0_Pfi --------------------------
	.section	.text._Z13matrixVecMultPKfS0_Pfi,"ax",@progbits
	.align	128
        .global         _Z13matrixVecMultPKfS0_Pfi
        .type           _Z13matrixVecMultPKfS0_Pfi,@function
        .size           _Z13matrixVecMultPKfS0_Pfi,(.L_x_7 - _Z13matrixVecMultPKfS0_Pfi)
        .other          _Z13matrixVecMultPKfS0_Pfi,@"STO_CUDA_ENTRY STV_DEFAULT"
_Z13matrixVecMultPKfS0_Pfi:
.text._Z13matrixVecMultPKfS0_Pfi:
[----:B------:R-:W-:Y:S01]  /*0000*/  LDC R1, c[0x0][0x37c] ;  /* 0x0000df00ff017b82 */ /* 0x000fe20000000800 */
[----:B------:R-:W0:Y:S07]  /*0010*/  S2R R14, SR_TID.X ;  /* 0x00000000000e7919 */ /* 0x000e2e0000002100 */
[----:B------:R-:W0:Y:S01]  /*0020*/  S2UR UR4, SR_CTAID.X ;  /* 0x00000000000479c3 */ /* 0x000e220000002500 */
[----:B------:R-:W1:Y:S07]  /*0030*/  LDCU UR8, c[0x0][0x398] ;  /* 0x00007300ff0877ac */ /* 0x000e6e0008000800 */
[----:B------:R-:W0:Y:S02]  /*0040*/  LDC R3, c[0x0][0x360] ;  /* 0x0000d800ff037b82 */ /* 0x000e240000000800 */
[----:B0-----:R-:W-:-:S05]  /*0050*/  IMAD R14, R3, UR4, R14 ;  /* 0x00000004030e7c24 */ /* 0x001fca000f8e020e */
[----:B-1----:R-:W-:-:S13]  /*0060*/  ISETP.GE.U32.AND P0, PT, R14, UR8, PT ;  /* 0x000000080e007c0c */ /* 0x002fda000bf06070 */
[----:B------:R-:W-:Y:S05]  /*0070*/  @P0 EXIT ;  /* 0x000000000000094d */ /* 0x000fea0003800000 */
[----:B------:R-:W-:Y:S01]  /*0080*/  UISETP.GE.AND UP0, UPT, UR8, 0x1, UPT ;  /* 0x000000010800788c */ /* 0x000fe2000bf06270 */
[----:B------:R-:W-:Y:S01]  /*0090*/  HFMA2 R0, -RZ, RZ, 0, 0 ;  /* 0x00000000ff007431 */ /* 0x000fe200000001ff */
[----:B------:R-:W0:Y:S07]  /*00a0*/  LDCU.64 UR6, c[0x0][0x358] ;  /* 0x00006b00ff0677ac */ /* 0x000e2e0008000a00 */
[----:B------:R-:W-:Y:S05]  /*00b0*/  BRA.U !UP0, `(.L_x_0) ;  /* 0x0000000d08087547 */ /* 0x000fea000b800000 */
[----:B------:R-:W-:Y:S01]  /*00c0*/  UISETP.GE.U32.AND UP0, UPT, UR8, 0x10, UPT ;  /* 0x000000100800788c */ /* 0x000fe2000bf06070 */
[----:B------:R-:W-:Y:S01]  /*00d0*/  MOV R0, RZ ;  /* 0x000000ff00007202 */ /* 0x000fe20000000f00 */
[----:B------:R-:W-:Y:S01]  /*00e0*/  ULOP3.LUT UR4, UR8, 0xf, URZ, 0xc0, !UPT ;  /* 0x0000000f08047892 */ /* 0x000fe2000f8ec0ff */
[----:B------:R-:W-:-:S03]  /*00f0*/  MOV R17, RZ ;  /* 0x000000ff00117202 */ /* 0x000fc60000000f00 */
[----:B------:R-:W-:-:S03]  /*0100*/  UISETP.NE.AND UP1, UPT, UR4, URZ, UPT ;  /* 0x000000ff0400728c */ /* 0x000fc6000bf25270 */
[----:B------:R-:W-:Y:S08]  /*0110*/  BRA.U !UP0, `(.L_x_1) ;  /* 0x0000000508687547 */ /* 0x000ff0000b800000 */
[----:B------:R-:W-:Y:S01]  /*0120*/  ULOP3.LUT UR5, UR8, 0x7ffffff0, URZ, 0xc0, !UPT ;  /* 0x7ffffff008057892 */ /* 0x000fe2000f8ec0ff */
[----:B------:R-:W-:Y:S01]  /*0130*/  HFMA2 R15, -RZ, RZ, 0, 0 ;  /* 0x00000000ff0f7431 */ /* 0x000fe200000001ff */
[----:B------:R-:W-:-:S04]  /*0140*/  MOV R0, RZ ;  /* 0x000000ff00007202 */ /* 0x000fc80000000f00 */
[----:B------:R-:W-:-:S07]  /*0150*/  MOV R17, UR5 ;  /* 0x0000000500117c02 */ /* 0x000fce0008000f00 */
.L_x_2:
[----:B------:R-:W1:Y:S01]  /*0160*/  LDC.64 R6, c[0x0][0x380] ;  /* 0x0000e000ff067b82 */ /* 0x000e620000000a00 */
[----:B------:R-:W-:-:S05]  /*0170*/  IMAD R21, R14, UR8, R15 ;  /* 0x000000080e157c24 */ /* 0x000fca000f8e020f */
[C---:B------:R-:W-:Y:S02]  /*0180*/  IADD3 R13, PT, PT, R21.reuse, 0x1, RZ ;  /* 0x00000001150d7810 */ /* 0x040fe40007ffe0ff */
[----:B------:R-:W2:Y:S01]  /*0190*/  LDC.64 R4, c[0x0][0x388] ;  /* 0x0000e200ff047b82 */ /* 0x000ea20000000a00 */
[C---:B------:R-:W-:Y:S02]  /*01a0*/  IADD3 R11, PT, PT, R21.reuse, 0x2, RZ ;  /* 0x00000002150b7810 */ /* 0x040fe40007ffe0ff */
[C---:B------:R-:W-:Y:S01]  /*01b0*/  IADD3 R9, PT, PT, R21.reuse, 0x3, RZ ;  /* 0x0000000315097810 */ /* 0x040fe20007ffe0ff */
[----:B-1----:R-:W-:-:S04]  /*01c0*/  IMAD.WIDE.U32 R28, R21, 0x4, R6 ;  /* 0x00000004151c7825 */ /* 0x002fc800078e0006 */
[----:B------:R-:W-:Y:S02]  /*01d0*/  IMAD.WIDE.U32 R12, R13, 0x4, R6 ;  /* 0x000000040d0c7825 */ /* 0x000fe400078e0006 */
[----:B0-----:R-:W3:Y:S02]  /*01e0*/  LDG.E R28, desc[UR6][R28.64] ;  /* 0x000000061c1c7981 */ /* 0x001ee4000c1e1900 */
[----:B--2---:R-:W-:Y:S02]  /*01f0*/  IMAD.WIDE.U32 R4, R15, 0x4, R4 ;  /* 0x000000040f047825 */ /* 0x004fe400078e0004 */
[----:B------:R0:W2:Y:S04]  /*0200*/  LDG.E R2, desc[UR6][R12.64] ;  /* 0x000000060c027981 */ /* 0x0000a8000c1e1900 */
[----:B------:R-:W3:Y:S01]  /*0210*/  LDG.E R3, desc[UR6][R4.64] ;  /* 0x0000000604037981 */ /* 0x000ee2000c1e1900 */
[----:B------:R-:W-:Y:S01]  /*0220*/  IMAD.WIDE.U32 R10, R11, 0x4, R6 ;  /* 0x000000040b0a7825 */ /* 0x000fe200078e0006 */
[----:B------:R-:W-:-:S02]  /*0230*/  IADD3 R23, PT, PT, R21, 0x4, RZ ;  /* 0x0000000415177810 */ /* 0x000fc40007ffe0ff */
[----:B------:R-:W2:Y:S01]  /*0240*/  LDG.E R26, desc[UR6][R4.64+0x4] ;  /* 0x00000406041a7981 */ /* 0x000ea2000c1e1900 */
[----:B------:R-:W-:Y:S01]  /*0250*/  IMAD.WIDE.U32 R8, R9, 0x4, R6 ;  /* 0x0000000409087825 */ /* 0x000fe200078e0006 */
[C---:B------:R-:W-:Y:S02]  /*0260*/  IADD3 R25, PT, PT, R21.reuse, 0x5, RZ ;  /* 0x0000000515197810 */ /* 0x040fe40007ffe0ff */
[----:B------:R1:W4:Y:S04]  /*0270*/  LDG.E R19, desc[UR6][R10.64] ;  /* 0x000000060a137981 */ /* 0x000328000c1e1900 */
[----:B------:R-:W4:Y:S01]  /*0280*/  LDG.E R16, desc[UR6][R4.64+0x8] ;  /* 0x0000080604107981 */ /* 0x000f22000c1e1900 */
[----:B0-----:R-:W-:-:S03]  /*0290*/  IADD3 R13, PT, PT, R21, 0x6, RZ ;  /* 0x00000006150d7810 */ /* 0x001fc60007ffe0ff */
[----:B------:R-:W5:Y:S01]  /*02a0*/  LDG.E R18, desc[UR6][R4.64+0xc] ;  /* 0x00000c0604127981 */ /* 0x000f62000c1e1900 */
[----:B-1----:R-:W-:-:S03]  /*02b0*/  IMAD.WIDE.U32 R10, R23, 0x4, R6 ;  /* 0x00000004170a7825 */ /* 0x002fc600078e0006 */
[----:B------:R0:W5:Y:S04]  /*02c0*/  LDG.E R23, desc[UR6][R8.64] ;  /* 0x0000000608177981 */ /* 0x000168000c1e1900 */
[----:B------:R-:W5:Y:S01]  /*02d0*/  LDG.E R20, desc[UR6][R4.64+0x10] ;  /* 0x0000100604147981 */ /* 0x000f62000c1e1900 */
[----:B------:R-:W-:-:S03]  /*02e0*/  IMAD.WIDE.U32 R12, R13, 0x4, R6 ;  /* 0x000000040d0c7825 */ /* 0x000fc600078e0006 */
[----:B------:R-:W5:Y:S01]  /*02f0*/  LDG.E R27, desc[UR6][R4.64+0x14] ;  /* 0x00001406041b7981 */ /* 0x000f62000c1e1900 */
[----:B0-----:R-:W-:-:S03]  /*0300*/  IMAD.WIDE.U32 R8, R25, 0x4, R6 ;  /* 0x0000000419087825 */ /* 0x001fc600078e0006 */
[----:B------:R-:W5:Y:S04]  /*0310*/  LDG.E R25, desc[UR6][R10.64] ;  /* 0x000000060a197981 */ /* 0x000f68000c1e1900 */
[----:B------:R-:W5:Y:S04]  /*0320*/  LDG.E R22, desc[UR6][R8.64] ;  /* 0x0000000608167981 */ /* 0x000f68000c1e1900 */
[----:B------:R0:W5:Y:S04]  /*0330*/  LDG.E R24, desc[UR6][R12.64] ;  /* 0x000000060c187981 */ /* 0x000168000c1e1900 */
[----:B------:R-:W5:Y:S01]  /*0340*/  LDG.E R29, desc[UR6][R4.64+0x18] ;  /* 0x00001806041d7981 */ /* 0x000f62000c1e1900 */
[----:B0-----:R-:W-:-:S05]  /*0350*/  IADD3 R13, PT, PT, R21, 0xa, RZ ;  /* 0x0000000a150d7810 */ /* 0x001fca0007ffe0ff */
[----:B------:R-:W-:-:S04]  /*0360*/  IMAD.WIDE.U32 R12, R13, 0x4, R6 ;  /* 0x000000040d0c7825 */ /* 0x000fc800078e0006 */
[----:B---3--:R-:W-:Y:S01]  /*0370*/  FFMA R3, R28, R3, R0 ;  /* 0x000000031c037223 */ /* 0x008fe20000000000 */
[C---:B------:R-:W-:Y:S02]  /*0380*/  IADD3 R0, PT, PT, R21.reuse, 0x7, RZ ;  /* 0x0000000715007810 */ /* 0x040fe40007ffe0ff */
[----:B------:R-:W-:Y:S01]  /*0390*/  IADD3 R28, PT, PT, R21, 0x8, RZ ;  /* 0x00000008151c7810 */ /* 0x000fe20007ffe0ff */
[----:B--2---:R-:W-:Y:S02]  /*03a0*/  FFMA R26, R2, R26, R3 ;  /* 0x0000001a021a7223 */ /* 0x004fe40000000003 */
[----:B------:R-:W-:-:S04]  /*03b0*/  IMAD.WIDE.U32 R2, R0, 0x4, R6 ;  /* 0x0000000400027825 */ /* 0x000fc800078e0006 */
[----:B------:R-:W-:Y:S01]  /*03c0*/  IMAD.WIDE.U32 R10, R28, 0x4, R6 ;  /* 0x000000041c0a7825 */ /* 0x000fe200078e0006 */
[----:B------:R-:W-:-:S03]  /*03d0*/  IADD3 R28, PT, PT, R21, 0x9, RZ ;  /* 0x00000009151c7810 */ /* 0x000fc60007ffe0ff */
[----:B----4-:R-:W-:Y:S01]  /*03e0*/  FFMA R26, R19, R16, R26 ;  /* 0x00000010131a7223 */ /* 0x010fe2000000001a */
[----:B------:R0:W2:Y:S04]  /*03f0*/  LDG.E R0, desc[UR6][R2.64] ;  /* 0x0000000602007981 */ /* 0x0000a8000c1e1900 */
[----:B------:R-:W2:Y:S01]  /*0400*/  LDG.E R19, desc[UR6][R4.64+0x1c] ;  /* 0x00001c0604137981 */ /* 0x000ea2000c1e1900 */
[----:B------:R-:W-:-:S04]  /*0410*/  IMAD.WIDE.U32 R8, R28, 0x4, R6 ;  /* 0x000000041c087825 */ /* 0x000fc800078e0006 */
[----:B-----5:R-:W-:Y:S01]  /*0420*/  FFMA R18, R23, R18, R26 ;  /* 0x0000001217127223 */ /* 0x020fe2000000001a */
[----:B------:R-:W3:Y:S01]  /*0430*/  LDG.E R10, desc[UR6][R10.64] ;  /* 0x000000060a0a7981 */ /* 0x000ee2000c1e1900 */
[----:B------:R-:W-:-:S03]  /*0440*/  IADD3 R28, PT, PT, R21, 0xb, RZ ;  /* 0x0000000b151c7810 */ /* 0x000fc60007ffe0ff */
[----:B------:R-:W3:Y:S01]  /*0450*/  LDG.E R23, desc[UR6][R4.64+0x20] ;  /* 0x0000200604177981 */ /* 0x000ee2000c1e1900 */
[----:B------:R-:W-:-:S03]  /*0460*/  IADD3 R26, PT, PT, R21, 0xc, RZ ;  /* 0x0000000c151a7810 */ /* 0x000fc60007ffe0ff */
[----:B------:R1:W4:Y:S01]  /*0470*/  LDG.E R16, desc[UR6][R8.64] ;  /* 0x0000000608107981 */ /* 0x000322000c1e1900 */
[----:B------:R-:W-:-:S03]  /*0480*/  FFMA R20, R25, R20, R18 ;  /* 0x0000001419147223 */ /* 0x000fc60000000012 */
[----:B------:R5:W4:Y:S01]  /*0490*/  LDG.E R11, desc[UR6][R12.64] ;  /* 0x000000060c0b7981 */ /* 0x000b22000c1e1900 */
[----:B0-----:R-:W-:-:S03]  /*04a0*/  IMAD.WIDE.U32 R2, R28, 0x4, R6 ;  /* 0x000000041c027825 */ /* 0x001fc600078e0006 */
[----:B------:R-:W4:Y:S01]  /*04b0*/  LDG.E R25, desc[UR6][R4.64+0x24] ;  /* 0x0000240604197981 */ /* 0x000f22000c1e1900 */
[----:B------:R-:W-:Y:S01]  /*04c0*/  FFMA R27, R22, R27, R20 ;  /* 0x0000001b161b7223 */ /* 0x000fe20000000014 */
[----:B------:R-:W-:Y:S02]  /*04d0*/  IADD3 R22, PT, PT, R21, 0xd, RZ ;  /* 0x0000000d15167810 */ /* 0x000fe40007ffe0ff */
[----:B------:R-:W4:Y:S01]  /*04e0*/  LDG.E R20, desc[UR6][R4.64+0x28] ;  /* 0x0000280604147981 */ /* 0x000f22000c1e1900 */
[----:B-1----:R-:W-:-:S04]  /*04f0*/  IMAD.WIDE.U32 R8, R26, 0x4, R6 ;  /* 0x000000041a087825 */ /* 0x002fc800078e0006 */
[----:B------:R-:W-:Y:S01]  /*0500*/  FFMA R29, R24, R29, R27 ;  /* 0x0000001d181d7223 */ /* 0x000fe2000000001b */
[----:B------:R0:W4:Y:S01]  /*0510*/  LDG.E R18, desc[UR6][R2.64] ;  /* 0x0000000602127981 */ /* 0x000122000c1e1900 */
[C---:B------:R-:W-:Y:S01]  /*0520*/  IADD3 R24, PT, PT, R21.reuse, 0xe, RZ ;  /* 0x0000000e15187810 */ /* 0x040fe20007ffe0ff */
[----:B-----5:R-:W-:Y:S02]  /*0530*/  IMAD.WIDE.U32 R12, R22, 0x4, R6 ;  /* 0x00000004160c7825 */ /* 0x020fe400078e0006 */
[----:B------:R-:W5:Y:S01]  /*0540*/  LDG.E R27, desc[UR6][R4.64+0x2c] ;  /* 0x00002c06041b7981 */ /* 0x000f62000c1e1900 */
[----:B------:R-:W-:-:S03]  /*0550*/  IADD3 R26, PT, PT, R21, 0xf, RZ ;  /* 0x0000000f151a7810 */ /* 0x000fc60007ffe0ff */
[----:B------:R-:W5:Y:S01]  /*0560*/  LDG.E R8, desc[UR6][R8.64] ;  /* 0x0000000608087981 */ /* 0x000f62000c1e1900 */
[----:B0-----:R-:W-:-:S03]  /*0570*/  IMAD.WIDE.U32 R2, R24, 0x4, R6 ;  /* 0x0000000418027825 */ /* 0x001fc600078e0006 */
[----:B------:R-:W5:Y:S01]  /*0580*/  LDG.E R22, desc[UR6][R4.64+0x30] ;  /* 0x0000300604167981 */ /* 0x000f62000c1e1900 */
[----:B------:R-:W-:-:S03]  /*0590*/  IMAD.WIDE.U32 R6, R26, 0x4, R6 ;  /* 0x000000041a067825 */ /* 0x000fc600078e0006 */
[----:B------:R-:W5:Y:S04]  /*05a0*/  LDG.E R12, desc[UR6][R12.64] ;  /* 0x000000060c0c7981 */ /* 0x000f68000c1e1900 */
[----:B------:R-:W5:Y:S04]  /*05b0*/  LDG.E R21, desc[UR6][R4.64+0x34] ;  /* 0x0000340604157981 */ /* 0x000f68000c1e1900 */
[----:B------:R-:W5:Y:S04]  /*05c0*/  LDG.E R2, desc[UR6][R2.64] ;  /* 0x0000000602027981 */ /* 0x000f68000c1e1900 */
[----:B------:R-:W5:Y:S04]  /*05d0*/  LDG.E R24, desc[UR6][R4.64+0x38] ;  /* 0x0000380604187981 */ /* 0x000f68000c1e1900 */
[----:B------:R-:W5:Y:S04]  /*05e0*/  LDG.E R6, desc[UR6][R6.64] ;  /* 0x0000000606067981 */ /* 0x000f68000c1e1900 */
[----:B------:R-:W5:Y:S01]  /*05f0*/  LDG.E R26, desc[UR6][R4.64+0x3c] ;  /* 0x00003c06041a7981 */ /* 0x000f62000c1e1900 */
[----:B------:R-:W-:-:S04]  /*0600*/  IADD3 R15, PT, PT, R15, 0x10, RZ ;  /* 0x000000100f0f7810 */ /* 0x000fc80007ffe0ff */
[----:B------:R-:W-:Y:S01]  /*0610*/  ISETP.NE.AND P0, PT, R15, R17, PT ;  /* 0x000000110f00720c */ /* 0x000fe20003f05270 */
[----:B--2---:R-:W-:-:S04]  /*0620*/  FFMA R19, R0, R19, R29 ;  /* 0x0000001300137223 */ /* 0x004fc8000000001d */
[----:B---3--:R-:W-:-:S04]  /*0630*/  FFMA R19, R10, R23, R19 ;  /* 0x000000170a137223 */ /* 0x008fc80000000013 */
[----:B----4-:R-:W-:-:S04]  /*0640*/  FFMA R16, R16, R25, R19 ;  /* 0x0000001910107223 */ /* 0x010fc80000000013 */
[----:B------:R-:W-:-:S04]  /*0650*/  FFMA R11, R11, R20, R16 ;  /* 0x000000140b0b7223 */ /* 0x000fc80000000010 */
[----:B-----5:R-:W-:-:S04]  /*0660*/  FFMA R11, R18, R27, R11 ;  /* 0x0000001b120b7223 */ /* 0x020fc8000000000b */
[----:B------:R-:W-:-:S04]  /*0670*/  FFMA R11, R8, R22, R11 ;  /* 0x00000016080b7223 */ /* 0x000fc8000000000b */
[----:B------:R-:W-:-:S04]  /*0680*/  FFMA R11, R12, R21, R11 ;  /* 0x000000150c0b7223 */ /* 0x000fc8000000000b */
[----:B------:R-:W-:-:S04]  /*0690*/  FFMA R11, R2, R24, R11 ;  /* 0x00000018020b7223 */ /* 0x000fc8000000000b */
[----:B------:R-:W-:Y:S01]  /*06a0*/  FFMA R0, R6, R26, R11 ;  /* 0x0000001a06007223 */ /* 0x000fe2000000000b */
[----:B------:R-:W-:Y:S06]  /*06b0*/  @P0 BRA `(.L_x_2) ;  /* 0xfffffff800a80947 */ /* 0x000fec000383ffff */
.L_x_1:
[----:B------:R-:W-:Y:S05]  /*06c0*/  BRA.U !UP1, `(.L_x_0) ;  /* 0x0000000509847547 */ /* 0x000fea000b800000 */
[----:B------:R-:W-:Y:S02]  /*06d0*/  UISETP.GE.U32.AND UP0, UPT, UR4, 0x8, UPT ;  /* 0x000000080400788c */ /* 0x000fe4000bf06070 */
[----:B------:R-:W-:-:S04]  /*06e0*/  ULOP3.LUT UR5, UR8, 0x7, URZ, 0xc0, !UPT ;  /* 0x0000000708057892 */ /* 0x000fc8000f8ec0ff */
[----:B------:R-:W-:-:S03]  /*06f0*/  UISETP.NE.AND UP1, UPT, UR5, URZ, UPT ;  /* 0x000000ff0500728c */ /* 0x000fc6000bf25270 */
[----:B------:R-:W-:Y:S08]  /*0700*/  BRA.U !UP0, `(.L_x_3) ;  /* 0x0000000108b07547 */ /* 0x000ff0000b800000 */
[----:B------:R-:W1:Y:S01]  /*0710*/  LDC.64 R4, c[0x0][0x380] ;  /* 0x0000e000ff047b82 */ /* 0x000e620000000a00 */
[----:B------:R-:W-:-:S05]  /*0720*/  IMAD R11, R14, UR8, R17 ;  /* 0x000000080e0b7c24 */ /* 0x000fca000f8e0211 */
[C---:B------:R-:W-:Y:S02]  /*0730*/  IADD3 R9, PT, PT, R11.reuse, 0x1, RZ ;  /* 0x000000010b097810 */ /* 0x040fe40007ffe0ff */
[----:B------:R-:W2:Y:S01]  /*0740*/  LDC.64 R2, c[0x0][0x388] ;  /* 0x0000e200ff027b82 */ /* 0x000ea20000000a00 */
[C---:B------:R-:W-:Y:S02]  /*0750*/  IADD3 R29, PT, PT, R11.reuse, 0x2, RZ ;  /* 0x000000020b1d7810 */ /* 0x040fe40007ffe0ff */
[C---:B------:R-:W-:Y:S02]  /*0760*/  IADD3 R21, PT, PT, R11.reuse, 0x3, RZ ;  /* 0x000000030b157810 */ /* 0x040fe40007ffe0ff */
[C---:B------:R-:W-:Y:S01]  /*0770*/  IADD3 R25, PT, PT, R11.reuse, 0x4, RZ ;  /* 0x000000040b197810 */ /* 0x040fe20007ffe0ff */
[----:B-1----:R-:W-:-:S04]  /*0780*/  IMAD.WIDE.U32 R6, R11, 0x4, R4 ;  /* 0x000000040b067825 */ /* 0x002fc800078e0004 */
[----:B------:R-:W-:Y:S01]  /*0790*/  IMAD.WIDE.U32 R8, R9, 0x4, R4 ;  /* 0x0000000409087825 */ /* 0x000fe200078e0004 */
[----:B0-----:R0:W3:Y:S03]  /*07a0*/  LDG.E R15, desc[UR6][R6.64] ;  /* 0x00000006060f7981 */ /* 0x0010e6000c1e1900 */
[----:B--2---:R-:W-:Y:S01]  /*07b0*/  IMAD.WIDE.U32 R2, R17, 0x4, R2 ;  /* 0x0000000411027825 */ /* 0x004fe200078e0002 */
[----:B------:R1:W2:Y:S04]  /*07c0*/  LDG.E R12, desc[UR6][R8.64] ;  /* 0x00000006080c7981 */ /* 0x0002a8000c1e1900 */
[----:B------:R-:W3:Y:S01]  /*07d0*/  LDG.E R13, desc[UR6][R2.64] ;  /* 0x00000006020d7981 */ /* 0x000ee2000c1e1900 */
[----:B------:R-:W-:-:S03]  /*07e0*/  IMAD.WIDE.U32 R28, R29, 0x4, R4 ;  /* 0x000000041d1c7825 */ /* 0x000fc600078e0004 */
[----:B------:R-:W2:Y:S01]  /*07f0*/  LDG.E R19, desc[UR6][R2.64+0x4] ;  /* 0x0000040602137981 */ /* 0x000ea2000c1e1900 */
[--C-:B------:R-:W-:Y:S01]  /*0800*/  IMAD.WIDE.U32 R20, R21, 0x4, R4.reuse ;  /* 0x0000000415147825 */ /* 0x100fe200078e0004 */
[----:B------:R-:W-:Y:S02]  /*0810*/  IADD3 R27, PT, PT, R11, 0x5, RZ ;  /* 0x000000050b1b7810 */ /* 0x000fe40007ffe0ff */
[----:B------:R-:W4:Y:S01]  /*0820*/  LDG.E R16, desc[UR6][R28.64] ;  /* 0x000000061c107981 */ /* 0x000f22000c1e1900 */
[----:B0-----:R-:W-:-:S03]  /*0830*/  IMAD.WIDE.U32 R6, R25, 0x4, R4 ;  /* 0x0000000419067825 */ /* 0x001fc600078e0004 */
[----:B------:R-:W4:Y:S01]  /*0840*/  LDG.E R23, desc[UR6][R2.64+0x8] ;  /* 0x0000080602177981 */ /* 0x000f22000c1e1900 */
[----:B------:R-:W-:Y:S01]  /*0850*/  IADD3 R10, PT, PT, R11, 0x6, RZ ;  /* 0x000000060b0a7810 */ /* 0x000fe20007ffe0ff */
[--C-:B-1----:R-:W-:Y:S02]  /*0860*/  IMAD.WIDE.U32 R8, R27, 0x4, R4.reuse ;  /* 0x000000041b087825 */ /* 0x102fe400078e0004 */
[----:B------:R-:W5:Y:S04]  /*0870*/  LDG.E R20, desc[UR6][R20.64] ;  /* 0x0000000614147981 */ /* 0x000f68000c1e1900 */
[----:B------:R-:W5:Y:S01]  /*0880*/  LDG.E R25, desc[UR6][R2.64+0xc] ;  /* 0x00000c0602197981 */ /* 0x000f62000c1e1900 */
[----:B------:R-:W-:Y:S01]  /*0890*/  IADD3 R18, PT, PT, R11, 0x7, RZ ;  /* 0x000000070b127810 */ /* 0x000fe20007ffe0ff */
[----:B------:R-:W-:-:S02]  /*08a0*/  IMAD.WIDE.U32 R10, R10, 0x4, R4 ;  /* 0x000000040a0a7825 */ /* 0x000fc400078e0004 */
[----:B------:R-:W5:Y:S04]  /*08b0*/  LDG.E R6, desc[UR6][R6.64] ;  /* 0x0000000606067981 */ /* 0x000f68000c1e1900 */
        /* <DEDUP_REMOVED lines=8> */
[----:B------:R-:W-:Y:S01]  /*0940*/  IADD3 R17, PT, PT, R17, 0x8, RZ ;  /* 0x0000000811117810 */ /* 0x000fe20007ffe0ff */
[----:B---3--:R-:W-:-:S04]  /*0950*/  FFMA R13, R15, R13, R0 ;  /* 0x0000000d0f0d7223 */ /* 0x008fc80000000000 */
[----:B--2---:R-:W-:-:S04]  /*0960*/  FFMA R13, R12, R19, R13 ;  /* 0x000000130c0d7223 */ /* 0x004fc8000000000d */
[----:B----4-:R-:W-:-:S04]  /*0970*/  FFMA R13, R16, R23, R13 ;  /* 0x00000017100d7223 */ /* 0x010fc8000000000d */
[----:B-----5:R-:W-:-:S04]  /*0980*/  FFMA R13, R20, R25, R13 ;  /* 0x00000019140d7223 */ /* 0x020fc8000000000d */
[----:B------:R-:W-:-:S04]  /*0990*/  FFMA R13, R6, R27, R13 ;  /* 0x0000001b060d7223 */ /* 0x000fc8000000000d */
[----:B------:R-:W-:-:S04]  /*09a0*/  FFMA R8, R8, R29, R13 ;  /* 0x0000001d08087223 */ /* 0x000fc8000000000d */
[----:B------:R-:W-:-:S04]  /*09b0*/  FFMA R8, R11, R18, R8 ;  /* 0x000000120b087223 */ /* 0x000fc80000000008 */
[----:B------:R-:W-:-:S07]  /*09c0*/  FFMA R0, R5, R21, R8 ;  /* 0x0000001505007223 */ /* 0x000fce0000000008 */
.L_x_3:
        /* <DEDUP_REMOVED lines=15> */
[----:B------:R-:W2:Y:S02]  /*0ac0*/  LDG.E R8, desc[UR6][R8.64] ;  /* 0x0000000608087981 */ /* 0x000ea4000c1e1900 */
[--C-:B------:R-:W-:Y:S02]  /*0ad0*/  IMAD.WIDE.U32 R10, R13, 0x4, R4.reuse ;  /* 0x000000040d0a7825 */ /* 0x100fe400078e0004 */
[----:B------:R-:W3:Y:S02]  /*0ae0*/  LDG.E R12, desc[UR6][R2.64] ;  /* 0x00000006020c7981 */ /* 0x000ee4000c1e1900 */
[----:B------:R-:W-:-:S02]  /*0af0*/  IMAD.WIDE.U32 R4, R15, 0x4, R4 ;  /* 0x000000040f047825 */ /* 0x000fc400078e0004 */
[----:B------:R-:W2:Y:S04]  /*0b00*/  LDG.E R13, desc[UR6][R2.64+0x4] ;  /* 0x00000406020d7981 */ /* 0x000ea8000c1e1900 */
[----:B------:R-:W4:Y:S04]  /*0b10*/  LDG.E R10, desc[UR6][R10.64] ;  /* 0x000000060a0a7981 */ /* 0x000f28000c1e1900 */
[----:B------:R-:W4:Y:S04]  /*0b20*/  LDG.E R15, desc[UR6][R2.64+0x8] ;  /* 0x00000806020f7981 */ /* 0x000f28000c1e1900 */
[----:B------:R-:W5:Y:S04]  /*0b30*/  LDG.E R4, desc[UR6][R4.64] ;  /* 0x0000000604047981 */ /* 0x000f68000c1e1900 */
[----:B------:R-:W5:Y:S01]  /*0b40*/  LDG.E R16, desc[UR6][R2.64+0xc] ;  /* 0x00000c0602107981 */ /* 0x000f62000c1e1900 */
[----:B------:R-:W-:Y:S01]  /*0b50*/  IADD3 R17, PT, PT, R17, 0x4, RZ ;  /* 0x0000000411117810 */ /* 0x000fe20007ffe0ff */
[----:B---3--:R-:W-:-:S04]  /*0b60*/  FFMA R7, R7, R12, R0 ;  /* 0x0000000c07077223 */ /* 0x008fc80000000000 */
[----:B--2---:R-:W-:-:S04]  /*0b70*/  FFMA R7, R8, R13, R7 ;  /* 0x0000000d08077223 */ /* 0x004fc80000000007 */
[----:B----4-:R-:W-:-:S04]  /*0b80*/  FFMA R7, R10, R15, R7 ;  /* 0x0000000f0a077223 */ /* 0x010fc80000000007 */
[----:B-----5:R-:W-:-:S07]  /*0b90*/  FFMA R0, R4, R16, R7 ;  /* 0x0000001004007223 */ /* 0x020fce0000000007 */
.L_x_4:
[----:B------:R-:W-:Y:S05]  /*0ba0*/  BRA.U !UP1, `(.L_x_0) ;  /* 0x00000001094c7547 */ /* 0x000fea000b800000 */
[----:B------:R-:W1:Y:S01]  /*0bb0*/  LDC.64 R2, c[0x0][0x388] ;  /* 0x0000e200ff027b82 */ /* 0x000e620000000a00 */
[----:B------:R-:W-:-:S07]  /*0bc0*/  UIADD3 UR4, UPT, UPT, -UR4, URZ, URZ ;  /* 0x000000ff04047290 */ /* 0x000fce000fffe1ff */
[----:B------:R-:W2:Y:S01]  /*0bd0*/  LDC.64 R6, c[0x0][0x380] ;  /* 0x0000e000ff067b82 */ /* 0x000ea20000000a00 */
[----:B-1----:R-:W-:-:S04]  /*0be0*/  IMAD.WIDE.U32 R2, R17, 0x4, R2 ;  /* 0x0000000411027825 */ /* 0x002fc800078e0002 */
[----:B------:R-:W-:Y:S01]  /*0bf0*/  IMAD R17, R14, UR8, R17 ;  /* 0x000000080e117c24 */ /* 0x000fe2000f8e0211 */
[----:B------:R-:W-:Y:S02]  /*0c00*/  MOV R8, R2 ;  /* 0x0000000200087202 */ /* 0x000fe40000000f00 */
[----:B------:R-:W-:-:S07]  /*0c10*/  MOV R9, R3 ;  /* 0x0000000300097202 */ /* 0x000fce0000000f00 */
.L_x_5:
[----:B--2---:R-:W-:Y:S01]  /*0c20*/  IMAD.WIDE.U32 R2, R17, 0x4, R6 ;  /* 0x0000000411027825 */ /* 0x004fe200078e0006 */
[----:B------:R-:W-:Y:S02]  /*0c30*/  MOV R4, R8 ;  /* 0x0000000800047202 */ /* 0x000fe40000000f00 */
[----:B------:R-:W-:-:S03]  /*0c40*/  MOV R5, R9 ;  /* 0x0000000900057202 */ /* 0x000fc60000000f00 */
[----:B0-----:R-:W2:Y:S04]  /*0c50*/  LDG.E R3, desc[UR6][R2.64] ;  /* 0x0000000602037981 */ /* 0x001ea8000c1e1900 */
[----:B------:R-:W2:Y:S01]  /*0c60*/  LDG.E R4, desc[UR6][R4.64] ;  /* 0x0000000604047981 */ /* 0x000ea2000c1e1900 */
[----:B------:R-:W-:Y:S01]  /*0c70*/  UIADD3 UR4, UPT, UPT, UR4, 0x1, URZ ;  /* 0x0000000104047890 */ /* 0x000fe2000fffe0ff */
[----:B------:R-:W-:Y:S02]  /*0c80*/  IADD3 R8, P0, PT, R8, 0x4, RZ ;  /* 0x0000000408087810 */ /* 0x000fe40007f1e0ff */
[----:B------:R-:W-:Y:S01]  /*0c90*/  IADD3 R17, PT, PT, R17, 0x1, RZ ;  /* 0x0000000111117810 */ /* 0x000fe20007ffe0ff */
[----:B------:R-:W-:Y:S01]  /*0ca0*/  UISETP.NE.AND UP0, UPT, UR4, URZ, UPT ;  /* 0x000000ff0400728c */ /* 0x000fe2000bf05270 */
[----:B------:R-:W-:Y:S01]  /*0cb0*/  IADD3.X R9, PT, PT, RZ, R9, RZ, P0, !PT ;  /* 0x00000009ff097210 */ /* 0x000fe200007fe4ff */
[----:B--2---:R-:W-:-:S07]  /*0cc0*/  FFMA R0, R3, R4, R0 ;  /* 0x0000000403007223 */ /* 0x004fce0000000000 */
[----:B------:R-:W-:Y:S05]  /*0cd0*/  BRA.U UP0, `(.L_x_5) ;  /* 0xfffffffd00d07547 */ /* 0x000fea000b83ffff */
.L_x_0:
[----:B------:R-:W1:Y:S02]  /*0ce0*/  LDC.64 R2, c[0x0][0x390] ;  /* 0x0000e400ff027b82 */ /* 0x000e640000000a00 */
[----:B-1----:R-:W-:-:S05]  /*0cf0*/  IMAD.WIDE.U32 R14, R14, 0x4, R2 ;  /* 0x000000040e0e7825 */ /* 0x002fca00078e0002 */
[----:B0-----:R-:W-:Y:S01]  /*0d00*/  STG.E desc[UR6][R14.64], R0 ;  /* 0x000000000e007986 */ /* 0x001fe2000c101906 */
[----:B------:R-:W-:Y:S05]  /*0d10*/  EXIT ;  /* 0x000000000000794d */ /* 0x000fea0003800000 */
.L_x_6:
[----:B------:R-:W-:-:S00]  /*0d20*/  BRA `(.L_x_6) ;  /* 0xfffffffc00fc7947 */ /* 0x000fc0000383ffff */
[----:B------:R-:W-:-:S00]  /*0d30*/  NOP ;  /* 0x0000000000007918 */ /* 0x000fc00000000000 */
        /* <DEDUP_REMOVED lines=12> */
.L_x_7:


//--------------------- .nv.shared.reserved.0     --------------------------
	.section	.nv.shared.reserved.0,"aw",@nobits
	.weak		__nv_reservedSMEM_offset_0_alias
	.size		__nv_reservedSMEM_offset_0_alias, 0, 64
	.other		__nv_reservedSMEM_offset_0_alias,@"STO_CUDA_RESERVED_SHARED STV_DEFAULT"
__nv_reservedSMEM_offset_0_alias:
	.zero		0
	.zero		64


//--------------------- .nv.constant0._Z13matrixVecMultPKfS0_Pfi --------------------------
	.section	.nv.constant0._Z13matrixVecMultPKfS0_Pfi,"a",@progbits
	.sectionflags	@""
	.align	4
.nv.constant0._Z13matrixVecMultPKfS0_Pfi:
	.zero		924


//--------------------- SYMBOLS --------------------------

	.type		.nv.reservedSmem.offset0,@object
	.size		.nv.reservedSmem.offset0,0x4
